	.headerflags	@"EF_CUDA_TEXMODE_UNIFIED EF_CUDA_64BIT_ADDRESS EF_CUDA_ACCELERATORS EF_CUDA_SM90 EF_CUDA_VIRTUAL_SM(EF_CUDA_SM90)"
	.elftype	@"ET_EXEC"


//--------------------- .nv.info                  --------------------------
	.section	.nv.info,"",@"SHT_CUDA_INFO"
	.align	4


	//----- nvinfo : EIATTR_REGCOUNT
	.align		4
        /*0000*/ 	.byte	0x04, 0x2f
        /*0002*/ 	.short	(.L_1 - .L_0)
	.align		4
.L_0:
        /*0004*/ 	.word	index@(triton_poi_fused_cat_48)
        /*0008*/ 	.word	0x00000014


	//----- nvinfo : EIATTR_MIN_STACK_SIZE
	.align		4
.L_1:
        /*000c*/ 	.byte	0x04, 0x12
        /*000e*/ 	.short	(.L_3 - .L_2)
	.align		4
.L_2:
        /*0010*/ 	.word	index@(triton_poi_fused_cat_48)
        /*0014*/ 	.word	0x00000000


	//----- nvinfo : EIATTR_FRAME_SIZE
	.align		4
.L_3:
        /*0018*/ 	.byte	0x04, 0x11
        /*001a*/ 	.short	(.L_5 - .L_4)
	.align		4
.L_4:
        /*001c*/ 	.word	index@(triton_poi_fused_cat_48)
        /*0020*/ 	.word	0x00000000


	//----- nvinfo : EIATTR_MIN_STACK_SIZE
	.align		4
.L_5:
        /*0024*/ 	.byte	0x04, 0x12
        /*0026*/ 	.short	(.L_7 - .L_6)
	.align		4
.L_6:
        /*0028*/ 	.word	index@(triton_poi_fused_cat_48)
        /*002c*/ 	.word	0x00000000
.L_7:


//--------------------- .nv.info.triton_poi_fused_cat_48 --------------------------
	.section	.nv.info.triton_poi_fused_cat_48,"",@"SHT_CUDA_INFO"
	.sectionflags	@""
	.align	4


	//----- nvinfo : EIATTR_CUDA_API_VERSION
	.align		4
        /*0000*/ 	.byte	0x04, 0x37
        /*0002*/ 	.short	(.L_9 - .L_8)
.L_8:
        /*0004*/ 	.word	0x0000007c


	//----- nvinfo : EIATTR_KPARAM_INFO
	.align		4
.L_9:
        /*0008*/ 	.byte	0x04, 0x17
        /*000a*/ 	.short	(.L_11 - .L_10)
.L_10:
        /*000c*/ 	.word	0x00000000
        /*0010*/ 	.short	0x0004
        /*0012*/ 	.short	0x0020
        /*0014*/ 	.byte	0x00, 0xf0, 0x11, 0x00


	//----- nvinfo : EIATTR_KPARAM_INFO
	.align		4
.L_11:
        /*0018*/ 	.byte	0x04, 0x17
        /*001a*/ 	.short	(.L_13 - .L_12)
.L_12:
        /*001c*/ 	.word	0x00000000
        /*0020*/ 	.short	0x0003
        /*0022*/ 	.short	0x0018
        /*0024*/ 	.byte	0x00, 0xf4, 0x21, 0x00


	//----- nvinfo : EIATTR_KPARAM_INFO
	.align		4
.L_13:
        /*0028*/ 	.byte	0x04, 0x17
        /*002a*/ 	.short	(.L_15 - .L_14)
.L_14:
        /*002c*/ 	.word	0x00000000
        /*0030*/ 	.short	0x0002
        /*0032*/ 	.short	0x0010
        /*0034*/ 	.byte	0x00, 0xf4, 0x21, 0x00


	//----- nvinfo : EIATTR_KPARAM_INFO
	.align		4
.L_15:
        /*0038*/ 	.byte	0x04, 0x17
        /*003a*/ 	.short	(.L_17 - .L_16)
.L_16:
        /*003c*/ 	.word	0x00000000
        /*0040*/ 	.short	0x0001
        /*0042*/ 	.short	0x0008
        /*0044*/ 	.byte	0x00, 0xf4, 0x21, 0x00


	//----- nvinfo : EIATTR_KPARAM_INFO
	.align		4
.L_17:
        /*0048*/ 	.byte	0x04, 0x17
        /*004a*/ 	.short	(.L_19 - .L_18)
.L_18:
        /*004c*/ 	.word	0x00000000
        /*0050*/ 	.short	0x0000
        /*0052*/ 	.short	0x0000
        /*0054*/ 	.byte	0x00, 0xf4, 0x21, 0x00


	//----- nvinfo : EIATTR_SPARSE_MMA_MASK
	.align		4
.L_19:
        /*0058*/ 	.byte	0x03, 0x50
        /*005a*/ 	.short	0x0000


	//----- nvinfo : EIATTR_MAXREG_COUNT
	.align		4
        /*005c*/ 	.byte	0x03, 0x1b
        /*005e*/ 	.short	0x00ff


	//----- nvinfo : EIATTR_EXIT_INSTR_OFFSETS
	.align		4
        /*0060*/ 	.byte	0x04, 0x1c
        /*0062*/ 	.short	(.L_21 - .L_20)


	//   ....[0]....
.L_20:
        /*0064*/ 	.word	0x000004d0


	//----- nvinfo : EIATTR_REQNTID
	.align		4
.L_21:
        /*0068*/ 	.byte	0x04, 0x10
        /*006a*/ 	.short	(.L_23 - .L_22)
.L_22:
        /*006c*/ 	.word	0x00000080
        /*0070*/ 	.word	0x00000001
        /*0074*/ 	.word	0x00000001


	//----- nvinfo : EIATTR_CBANK_PARAM_SIZE
	.align		4
.L_23:
        /*0078*/ 	.byte	0x03, 0x19
        /*007a*/ 	.short	0x0024


	//----- nvinfo : EIATTR_PARAM_CBANK
	.align		4
        /*007c*/ 	.byte	0x04, 0x0a
        /*007e*/ 	.short	(.L_25 - .L_24)
	.align		4
.L_24:
        /*0080*/ 	.word	index@(.nv.constant0.triton_poi_fused_cat_48)
        /*0084*/ 	.short	0x0210
        /*0086*/ 	.short	0x0024


	//----- nvinfo : EIATTR_SW_WAR
	.align		4
.L_25:
        /*0088*/ 	.byte	0x04, 0x36
        /*008a*/ 	.short	(.L_27 - .L_26)
.L_26:
        /*008c*/ 	.word	0x00000008
.L_27:


//--------------------- .nv.callgraph             --------------------------
	.section	.nv.callgraph,"",@"SHT_CUDA_CALLGRAPH"
	.align	4
	.sectionentsize	8
	.align		4
        /*0000*/ 	.word	0x00000000
	.align		4
        /*0004*/ 	.word	0xffffffff
	.align		4
        /*0008*/ 	.word	0x00000000
	.align		4
        /*000c*/ 	.word	0xfffffffe
	.align		4
        /*0010*/ 	.word	0x00000000
	.align		4
        /*0014*/ 	.word	0xfffffffd
	.align		4
        /*0018*/ 	.word	0x00000000
	.align		4
        /*001c*/ 	.word	0xfffffffc


//--------------------- .text.triton_poi_fused_cat_48 --------------------------
	.section	.text.triton_poi_fused_cat_48,"ax",@progbits
	.align	128
        .global         triton_poi_fused_cat_48
        .type           triton_poi_fused_cat_48,@function
        .size           triton_poi_fused_cat_48,(.L_x_1 - triton_poi_fused_cat_48)
        .other          triton_poi_fused_cat_48,@"STO_CUDA_ENTRY STV_DEFAULT"
triton_poi_fused_cat_48:
.text.triton_poi_fused_cat_48:
[----:B------:R-:W-:Y:S01]  /*0000*/  LDC R1, c[0x0][0x28] ;  /* 0x00000a00ff017b82 */ /* 0x000fe20000000800 */
[----:B------:R-:W1:Y:S07]  /*0010*/  S2R R0, SR_TID.X ;  /* 0x0000000000007919 */ /* 0x000e6e0000002100 */
[----:B------:R-:W2:Y:S01]  /*0020*/  LDC.64 R2, c[0x0][0x218] ;  /* 0x00008600ff027b82 */ /* 0x000ea20000000a00 */
[----:B------:R-:W-:Y:S01]  /*0030*/  ULDC.64 UR4, c[0x0][0x208] ;  /* 0x0000820000047ab9 */ /* 0x000fe20000000a00 */
[----:B------:R-:W-:Y:S01]  /*0040*/  ULDC.64 UR6, c[0x0][0x220] ;  /* 0x0000880000067ab9 */ /* 0x000fe20000000a00 */
[----:B------:R-:W3:Y:S01]  /*0050*/  S2R R7, SR_CTAID.X ;  /* 0x0000000000077919 */ /* 0x000ee20000002500 */
[----:B-1----:R-:W-:-:S05]  /*0060*/  IMAD.SHL.U32 R0, R0, 0x2, RZ ;  /* 0x0000000200007824 */ /* 0x002fca00078e00ff */
[----:B------:R-:W-:-:S05]  /*0070*/  LOP3.LUT R0, R0, 0xfe, RZ, 0xc0, !PT ;  /* 0x000000fe00007812 */ /* 0x000fca00078ec0ff */
[----:B---3--:R-:W-:Y:S01]  /*0080*/  IMAD R0, R7, 0x100, R0 ;  /* 0x0000010007007824 */ /* 0x008fe200078e0200 */
[----:B------:R-:W-:-:S04]  /*0090*/  SHF.R.S32.HI R7, RZ, 0x17, R7 ;  /* 0x00000017ff077819 */ /* 0x000fc80000011407 */
[----:B------:R-:W-:Y:S02]  /*00a0*/  SHF.R.S32.HI R5, RZ, 0x1f, R0 ;  /* 0x0000001fff057819 */ /* 0x000fe40000011400 */
[----:B------:R-:W-:Y:S02]  /*00b0*/  SGXT R7, R7, 0x1 ;  /* 0x000000010707781a */ /* 0x000fe40000000200 */
[-C--:B------:R-:W-:Y:S02]  /*00c0*/  LEA.HI R4, R5, R0.reuse, RZ, 0x8 ;  /* 0x0000000005047211 */ /* 0x080fe400078f40ff */
[----:B------:R-:W-:Y:S02]  /*00d0*/  LEA.HI R6, R7, R0, RZ, 0xb ;  /* 0x0000000007067211 */ /* 0x000fe400078f58ff */
[----:B------:R-:W-:Y:S02]  /*00e0*/  LOP3.LUT R9, R4, 0xffffff00, RZ, 0xc0, !PT ;  /* 0xffffff0004097812 */ /* 0x000fe400078ec0ff */
[----:B------:R-:W-:-:S02]  /*00f0*/  SHF.R.S32.HI R5, RZ, 0x8, R4 ;  /* 0x00000008ff057819 */ /* 0x000fc40000011404 */
[----:B------:R-:W-:Y:S01]  /*0100*/  SHF.R.S32.HI R6, RZ, 0xb, R6 ;  /* 0x0000000bff067819 */ /* 0x000fe20000011406 */
[----:B------:R-:W-:Y:S01]  /*0110*/  IMAD.IADD R4, R0, 0x1, -R9 ;  /* 0x0000000100047824 */ /* 0x000fe200078e0a09 */
[----:B------:R-:W-:-:S04]  /*0120*/  LEA.HI R8, R5, R5, RZ, 0x3 ;  /* 0x0000000505087211 */ /* 0x000fc800078f18ff */
[----:B------:R-:W-:Y:S02]  /*0130*/  LOP3.LUT R10, R8, 0xfffffff8, RZ, 0xc0, !PT ;  /* 0xfffffff8080a7812 */ /* 0x000fe400078ec0ff */
[----:B------:R-:W-:Y:S02]  /*0140*/  ISETP.GT.AND P1, PT, R4, 0x7f, PT ;  /* 0x0000007f0400780c */ /* 0x000fe40003f24270 */
[----:B------:R-:W-:Y:S01]  /*0150*/  LEA.HI R8, R6, R6, RZ, 0x3 ;  /* 0x0000000606087211 */ /* 0x000fe200078f18ff */
[----:B------:R-:W-:-:S03]  /*0160*/  IMAD.IADD R15, R5, 0x1, -R10 ;  /* 0x00000001050f7824 */ /* 0x000fc600078e0a0a */
[----:B------:R-:W-:Y:S02]  /*0170*/  LOP3.LUT R11, R8, 0xfffffff8, RZ, 0xc0, !PT ;  /* 0xfffffff8080b7812 */ /* 0x000fe400078ec0ff */
[----:B------:R-:W-:Y:S01]  /*0180*/  CS2R R8, SRZ ;  /* 0x0000000000087805 */ /* 0x000fe2000001ff00 */
[----:B--2---:R-:W-:-:S04]  /*0190*/  IMAD.WIDE R14, R15, 0x8, R2 ;  /* 0x000000080f0e7825 */ /* 0x004fc800078e0202 */
[----:B------:R-:W-:Y:S01]  /*01a0*/  IMAD.IADD R13, R6, 0x1, -R11 ;  /* 0x00000001060d7824 */ /* 0x000fe200078e0a0b */
[----:B------:R-:W-:Y:S01]  /*01b0*/  CS2R R10, SRZ ;  /* 0x00000000000a7805 */ /* 0x000fe2000001ff00 */
[----:B------:R-:W2:Y:S02]  /*01c0*/  @P1 LDG.E.EL.64 R8, desc[UR4][R14.64] ;  /* 0x000000040e081981 */ /* 0x000ea4000c2e1b00 */
[----:B------:R-:W-:Y:S02]  /*01d0*/  IMAD.WIDE R12, R13, 0x8, R2 ;  /* 0x000000080d0c7825 */ /* 0x000fe400078e0202 */
[----:B------:R-:W1:Y:S03]  /*01e0*/  LDC.64 R2, c[0x0][0x210] ;  /* 0x00008400ff027b82 */ /* 0x000e660000000a00 */
[----:B------:R-:W3:Y:S01]  /*01f0*/  @P1 LDG.E.EL.64 R10, desc[UR4][R12.64] ;  /* 0x000000040c0a1981 */ /* 0x000ee2000c2e1b00 */
[----:B------:R-:W-:Y:S01]  /*0200*/  LEA.HI R7, R7, R0, RZ, 0xe ;  /* 0x0000000007077211 */ /* 0x000fe200078f70ff */
[----:B------:R-:W-:-:S04]  /*0210*/  IMAD R5, R5, 0x80, R4 ;  /* 0x0000008005057824 */ /* 0x000fc800078e0204 */
[----:B-1----:R-:W-:Y:S01]  /*0220*/  IMAD.WIDE R2, R5, 0x4, R2 ;  /* 0x0000000405027825 */ /* 0x002fe200078e0202 */
[----:B--2---:R-:W-:Y:S02]  /*0230*/  SEL R6, R9, RZ, P1 ;  /* 0x000000ff09067207 */ /* 0x004fe40000800000 */
[----:B------:R-:W-:Y:S02]  /*0240*/  SEL R8, R8, RZ, P1 ;  /* 0x000000ff08087207 */ /* 0x000fe40000800000 */
[----:B------:R-:W-:Y:S02]  /*0250*/  SHF.R.U32.HI R9, RZ, 0x1d, R6 ;  /* 0x0000001dff097819 */ /* 0x000fe40000011606 */
[----:B---3--:R-:W-:Y:S02]  /*0260*/  SEL R16, R11, RZ, P1 ;  /* 0x000000ff0b107207 */ /* 0x008fe40000800000 */
[----:B------:R-:W-:Y:S02]  /*0270*/  LOP3.LUT R9, R9, 0x4, RZ, 0xc0, !PT ;  /* 0x0000000409097812 */ /* 0x000fe400078ec0ff */
[----:B------:R-:W-:-:S02]  /*0280*/  SHF.R.U32.HI R11, RZ, 0x1d, R16 ;  /* 0x0000001dff0b7819 */ /* 0x000fc40000011610 */
[----:B------:R-:W-:Y:S02]  /*0290*/  IADD3 R9, P0, R9, R8, RZ ;  /* 0x0000000809097210 */ /* 0x000fe40007f1e0ff */
[----:B------:R-:W-:Y:S02]  /*02a0*/  SEL R17, R10, RZ, P1 ;  /* 0x000000ff0a117207 */ /* 0x000fe40000800000 */
[----:B------:R-:W-:Y:S01]  /*02b0*/  LOP3.LUT R10, R11, 0x4, RZ, 0xc0, !PT ;  /* 0x000000040b0a7812 */ /* 0x000fe200078ec0ff */
[----:B------:R-:W-:Y:S01]  /*02c0*/  IMAD.X R8, RZ, RZ, R6, P0 ;  /* 0x000000ffff087224 */ /* 0x000fe200000e0606 */
[C---:B------:R-:W-:Y:S02]  /*02d0*/  LEA R6, P2, R9.reuse, UR6, 0x9 ;  /* 0x0000000609067c11 */ /* 0x040fe4000f8448ff */
[----:B------:R-:W-:Y:S02]  /*02e0*/  IADD3 R10, P0, R10, R17, RZ ;  /* 0x000000110a0a7210 */ /* 0x000fe40007f1e0ff */
[----:B------:R-:W-:-:S02]  /*02f0*/  LEA.HI.X R9, R9, UR7, R8, 0x9, P2 ;  /* 0x0000000709097c11 */ /* 0x000fc400090f4c08 */
[----:B------:R-:W-:Y:S01]  /*0300*/  SHF.R.S32.HI R8, RZ, 0xe, R7 ;  /* 0x0000000eff087819 */ /* 0x000fe20000011407 */
[----:B------:R-:W-:Y:S01]  /*0310*/  IMAD.X R16, RZ, RZ, R16, P0 ;  /* 0x000000ffff107224 */ /* 0x000fe200000e0610 */
[----:B------:R-:W-:-:S04]  /*0320*/  LEA R6, P0, R10, R6, 0xb ;  /* 0x000000060a067211 */ /* 0x000fc800078058ff */
[----:B------:R-:W-:Y:S01]  /*0330*/  LEA.HI.X R7, R10, R9, R16, 0xb, P0 ;  /* 0x000000090a077211 */ /* 0x000fe200000f5c10 */
[----:B------:R-:W-:Y:S01]  /*0340*/  IMAD.SHL.U32 R9, R8, 0x800, RZ ;  /* 0x0000080008097824 */ /* 0x000fe200078e00ff */
[----:B------:R-:W-:Y:S02]  /*0350*/  ISETP.GE.AND P0, PT, R4, 0x80, PT ;  /* 0x000000800400780c */ /* 0x000fe40003f06270 */
[----:B------:R-:W-:Y:S01]  /*0360*/  CS2R R10, SRZ ;  /* 0x00000000000a7805 */ /* 0x000fe2000001ff00 */
[----:B------:R-:W-:Y:S01]  /*0370*/  IMAD.WIDE R6, R9, 0x4, R6 ;  /* 0x0000000409067825 */ /* 0x000fe200078e0206 */
[----:B------:R-:W-:-:S03]  /*0380*/  CS2R R8, SRZ ;  /* 0x0000000000087805 */ /* 0x000fc6000001ff00 */
[----:B------:R-:W-:Y:S02]  /*0390*/  IMAD.WIDE R6, R4, 0x4, R6 ;  /* 0x0000000404067825 */ /* 0x000fe400078e0206 */
[----:B------:R-:W1:Y:S04]  /*03a0*/  LDC.64 R4, c[0x0][0x228] ;  /* 0x00008a00ff047b82 */ /* 0x000e680000000a00 */
[----:B------:R1:W2:Y:S04]  /*03b0*/  @!P0 LDG.E.EL.64 R8, desc[UR4][R2.64] ;  /* 0x0000000402088981 */ /* 0x0002a8000c2e1b00 */
[----:B------:R-:W3:Y:S01]  /*03c0*/  @P1 LDG.E.EL.64 R10, desc[UR4][R6.64+-0x200] ;  /* 0xfffe0004060a1981 */ /* 0x000ee2000c2e1b00 */
[----:B-1----:R-:W-:Y:S01]  /*03d0*/  IMAD.WIDE R2, R0, 0x4, R4 ;  /* 0x0000000400027825 */ /* 0x002fe200078e0204 */
[----:B--2---:R-:W-:-:S02]  /*03e0*/  SEL R8, R8, RZ, !P0 ;  /* 0x000000ff08087207 */ /* 0x004fc40004000000 */
[----:B------:R-:W-:Y:S02]  /*03f0*/  SEL R9, R9, RZ, !P0 ;  /* 0x000000ff09097207 */ /* 0x000fe40004000000 */
[----:B---3--:R-:W-:Y:S02]  /*0400*/  SEL R13, R10, RZ, P1 ;  /* 0x000000ff0a0d7207 */ /* 0x008fe40000800000 */
[----:B------:R-:W-:Y:S02]  /*0410*/  SEL R10, R11, RZ, P1 ;  /* 0x000000ff0b0a7207 */ /* 0x000fe40000800000 */
[----:B------:R-:W-:Y:S02]  /*0420*/  FSETP.GT.AND P1, PT, R8, RZ, PT ;  /* 0x000000ff0800720b */ /* 0x000fe40003f24000 */
[----:B------:R-:W-:Y:S02]  /*0430*/  FSETP.GT.AND P2, PT, R9, RZ, PT ;  /* 0x000000ff0900720b */ /* 0x000fe40003f44000 */
[----:B------:R-:W-:-:S02]  /*0440*/  FSETP.GT.AND P3, PT, R13, RZ, PT ;  /* 0x000000ff0d00720b */ /* 0x000fc40003f64000 */
[----:B------:R-:W-:-:S07]  /*0450*/  FSETP.GT.AND P4, PT, R10, RZ, PT ;  /* 0x000000ff0a00720b */ /* 0x000fce0003f84000 */
[----:B------:R-:W-:Y:S02]  /*0460*/  @!P1 FMUL R8, R8, 0.10000000149011611938 ;  /* 0x3dcccccd08089820 */ /* 0x000fe40000400000 */
[----:B------:R-:W-:Y:S02]  /*0470*/  @!P2 FMUL R9, R9, 0.10000000149011611938 ;  /* 0x3dcccccd0909a820 */ /* 0x000fe40000400000 */
[----:B------:R-:W-:Y:S02]  /*0480*/  @!P3 FMUL R13, R13, 0.10000000149011611938 ;  /* 0x3dcccccd0d0db820 */ /* 0x000fe40000400000 */
[----:B------:R-:W-:-:S03]  /*0490*/  @!P4 FMUL R10, R10, 0.10000000149011611938 ;  /* 0x3dcccccd0a0ac820 */ /* 0x000fc60000400000 */
[----:B------:R-:W-:Y:S02]  /*04a0*/  FSEL R8, R8, R13, !P0 ;  /* 0x0000000d08087208 */ /* 0x000fe40004000000 */
[----:B------:R-:W-:-:S05]  /*04b0*/  FSEL R9, R9, R10, !P0 ;  /* 0x0000000a09097208 */ /* 0x000fca0004000000 */
[----:B------:R-:W-:Y:S01]  /*04c0*/  STG.E.64 desc[UR4][R2.64], R8 ;  /* 0x0000000802007986 */ /* 0x000fe2000c101b04 */
[----:B------:R-:W-:Y:S05]  /*04d0*/  EXIT ;  /* 0x000000000000794d */ /* 0x000fea0003800000 */
.L_x_0:
[----:B------:R-:W-:-:S00]  /*04e0*/  BRA `(.L_x_0) ;  /* 0xfffffffc00fc7947 */ /* 0x000fc0000383ffff */
[----:B------:R-:W-:-:S00]  /*04f0*/  NOP ;  /* 0x0000000000007918 */ /* 0x000fc00000000000 */
        /* <DEDUP_REMOVED lines=8> */
.L_x_1:


//--------------------- .nv.constant0.triton_poi_fused_cat_48 --------------------------
	.section	.nv.constant0.triton_poi_fused_cat_48,"a",@progbits
	.sectionflags	@""
	.align	4
.nv.constant0.triton_poi_fused_cat_48:
	.zero		564
